//
// Generated by NVIDIA NVVM Compiler
//
// Compiler Build ID: CL-36424714
// Cuda compilation tools, release 13.0, V13.0.88
// Based on NVVM 20.0.0
//

.version 9.0
.target sm_100
.address_size 64

	// .globl	pauli_y_kernel

.visible .entry pauli_y_kernel(
	.param .u64 .ptr .align 1 pauli_y_kernel_param_0,
	.param .u32 pauli_y_kernel_param_1,
	.param .u32 pauli_y_kernel_param_2
)
{
	.reg .pred 	%p<3>;
	.reg .b32 	%r<12>;
	.reg .b64 	%rd<7>;
	.reg .b64 	%fd<7>;

	ld.param.u64 	%rd1, [pauli_y_kernel_param_0];
	ld.param.u32 	%r3, [pauli_y_kernel_param_1];
	ld.param.u32 	%r4, [pauli_y_kernel_param_2];
	mov.u32 	%r5, %ctaid.x;
	mov.u32 	%r6, %ntid.x;
	mov.u32 	%r7, %tid.x;
	mad.lo.s32 	%r1, %r5, %r6, %r7;
	mov.b32 	%r8, 1;
	shl.b32 	%r9, %r8, %r4;
	setp.ge.s32 	%p1, %r1, %r9;
	@%p1 bra 	$L__BB0_3;
	mov.b32 	%r10, 1;
	shl.b32 	%r11, %r10, %r3;
	xor.b32  	%r2, %r11, %r1;
	setp.ge.s32 	%p2, %r1, %r2;
	@%p2 bra 	$L__BB0_3;
	cvta.to.global.u64 	%rd2, %rd1;
	mul.wide.s32 	%rd3, %r1, 16;
	add.s64 	%rd4, %rd2, %rd3;
	ld.global.v2.f64 	{%fd1, %fd2}, [%rd4];
	mul.wide.s32 	%rd5, %r2, 16;
	add.s64 	%rd6, %rd2, %rd5;
	ld.global.v2.f64 	{%fd3, %fd4}, [%rd6];
	neg.f64 	%fd5, %fd3;
	st.global.v2.f64 	[%rd4], {%fd4, %fd5};
	neg.f64 	%fd6, %fd2;
	st.global.v2.f64 	[%rd6], {%fd6, %fd1};
$L__BB0_3:
	ret;

}


// ===== COMPILED SASS (sm_100) =====

	.target	sm_100

	.elftype	@"ET_EXEC"


//--------------------- .note.nv.tkinfo           --------------------------
	.section	.note.nv.tkinfo,"",@"SHT_NOTE"
	.sectionflags	@"SHF_NOTE_NV_TKINFO"
	.tkinfo
        /*0018*/ 	.word	0x00000002
        /*0030*/ 	.string	""
        /*0030*/ 	.string	"ptxas"
        /*0030*/ 	.string	"Cuda compilation tools, release 13.0, V13.0.88"
        /*0030*/ 	.string	"Build cuda_13.0.r13.0/compiler.36424714_0"
        /*0030*/ 	.string	"-arch sm_100 -m 64 "



//--------------------- .note.nv.cuinfo           --------------------------
	.section	.note.nv.cuinfo,"",@"SHT_NOTE"
	.sectionflags	@"SHF_NOTE_NV_CUINFO"
        /*0018*/ 	.short	0x0002
        /*001a*/ 	.short	0x0064
        /*001c*/ 	.short	0x0082
	.zero		2


//--------------------- .nv.info                  --------------------------
	.section	.nv.info,"",@"SHT_CUDA_INFO"
	.align	4


	//----- nvinfo : EIATTR_REGCOUNT
	.align		4
        /*0000*/ 	.byte	0x04, 0x2f
        /*0002*/ 	.short	(.L_1 - .L_0)
	.align		4
.L_0:
        /*0004*/ 	.word	index@(pauli_y_kernel)
        /*0008*/ 	.word	0x00000016


	//----- nvinfo : EIATTR_FRAME_SIZE
	.align		4
.L_1:
        /*000c*/ 	.byte	0x04, 0x11
        /*000e*/ 	.short	(.L_3 - .L_2)
	.align		4
.L_2:
        /*0010*/ 	.word	index@(pauli_y_kernel)
        /*0014*/ 	.word	0x00000000


	//----- nvinfo : EIATTR_MIN_STACK_SIZE
	.align		4
.L_3:
        /*0018*/ 	.byte	0x04, 0x12
        /*001a*/ 	.short	(.L_5 - .L_4)
	.align		4
.L_4:
        /*001c*/ 	.word	index@(pauli_y_kernel)
        /*0020*/ 	.word	0x00000000
.L_5:


//--------------------- .nv.compat                --------------------------
	.section	.nv.compat,"",@"SHT_CUDA_COMPAT_INFO"
	.align	4
        /*0000*/ 	.byte	0x02, 0x09, 0x00, 0x00, 0x02, 0x02, 0x01, 0x00, 0x02, 0x05, 0x05, 0x00, 0x03, 0x07, 0x01, 0x01
        /*0010*/ 	.byte	0x02, 0x03, 0x00, 0x00, 0x02, 0x06, 0x01, 0x00, 0x04, 0x0b, 0x08, 0x00, 0x01, 0x00, 0x00, 0x00
        /*0020*/ 	.byte	0x00, 0x00, 0x00, 0x00


//--------------------- .nv.info.pauli_y_kernel   --------------------------
	.section	.nv.info.pauli_y_kernel,"",@"SHT_CUDA_INFO"
	.sectionflags	@""
	.align	4


	//----- nvinfo : EIATTR_CUDA_API_VERSION
	.align		4
        /*0000*/ 	.byte	0x04, 0x37
        /*0002*/ 	.short	(.L_7 - .L_6)
.L_6:
        /*0004*/ 	.word	0x00000082


	//----- nvinfo : EIATTR_KPARAM_INFO
	.align		4
.L_7:
        /*0008*/ 	.byte	0x04, 0x17
        /*000a*/ 	.short	(.L_9 - .L_8)
.L_8:
        /*000c*/ 	.word	0x00000000
        /*0010*/ 	.short	0x0002
        /*0012*/ 	.short	0x000c
        /*0014*/ 	.byte	0x00, 0xf0, 0x11, 0x00


	//----- nvinfo : EIATTR_KPARAM_INFO
	.align		4
.L_9:
        /*0018*/ 	.byte	0x04, 0x17
        /*001a*/ 	.short	(.L_11 - .L_10)
.L_10:
        /*001c*/ 	.word	0x00000000
        /*0020*/ 	.short	0x0001
        /*0022*/ 	.short	0x0008
        /*0024*/ 	.byte	0x00, 0xf0, 0x11, 0x00


	//----- nvinfo : EIATTR_KPARAM_INFO
	.align		4
.L_11:
        /*0028*/ 	.byte	0x04, 0x17
        /*002a*/ 	.short	(.L_13 - .L_12)
.L_12:
        /*002c*/ 	.word	0x00000000
        /*0030*/ 	.short	0x0000
        /*0032*/ 	.short	0x0000
        /*0034*/ 	.byte	0x00, 0xf5, 0x21, 0x00


	//----- nvinfo : EIATTR_SPARSE_MMA_MASK
	.align		4
.L_13:
        /*0038*/ 	.byte	0x03, 0x50
        /*003a*/ 	.short	0x0000


	//----- nvinfo : EIATTR_MAXREG_COUNT
	.align		4
        /*003c*/ 	.byte	0x03, 0x1b
        /*003e*/ 	.short	0x00ff


	//----- nvinfo : EIATTR_MERCURY_ISA_VERSION
	.align		4
        /*0040*/ 	.byte	0x03, 0x5f
        /*0042*/ 	.short	0x0101


	//----- nvinfo : EIATTR_VRC_CTA_INIT_COUNT
	.align		4
        /*0044*/ 	.byte	0x02, 0x4a
	.zero		1
	.zero		1


	//----- nvinfo : EIATTR_EXIT_INSTR_OFFSETS
	.align		4
        /*0048*/ 	.byte	0x04, 0x1c
        /*004a*/ 	.short	(.L_15 - .L_14)


	//   ....[0]....
.L_14:
        /*004c*/ 	.word	0x00000090


	//   ....[1]....
        /*0050*/ 	.word	0x000000e0


	//   ....[2]....
        /*0054*/ 	.word	0x000001d0


	//----- nvinfo : EIATTR_CBANK_PARAM_SIZE
	.align		4
.L_15:
        /*0058*/ 	.byte	0x03, 0x19
        /*005a*/ 	.short	0x0010


	//----- nvinfo : EIATTR_PARAM_CBANK
	.align		4
        /*005c*/ 	.byte	0x04, 0x0a
        /*005e*/ 	.short	(.L_17 - .L_16)
	.align		4
.L_16:
        /*0060*/ 	.word	index@(.nv.constant0.pauli_y_kernel)
        /*0064*/ 	.short	0x0380
        /*0066*/ 	.short	0x0010


	//----- nvinfo : EIATTR_SW_WAR
	.align		4
.L_17:
        /*0068*/ 	.byte	0x04, 0x36
        /*006a*/ 	.short	(.L_19 - .L_18)
.L_18:
        /*006c*/ 	.word	0x00000008
.L_19:


//--------------------- .nv.callgraph             --------------------------
	.section	.nv.callgraph,"",@"SHT_CUDA_CALLGRAPH"
	.align	4
	.sectionentsize	8
	.align		4
        /*0000*/ 	.word	0x00000000
	.align		4
        /*0004*/ 	.word	0xffffffff
	.align		4
        /*0008*/ 	.word	0x00000000
	.align		4
        /*000c*/ 	.word	0xfffffffe
	.align		4
        /*0010*/ 	.word	0x00000000
	.align		4
        /*0014*/ 	.word	0xfffffffd
	.align		4
        /*0018*/ 	.word	0x00000000
	.align		4
        /*001c*/ 	.word	0xfffffffc


//--------------------- .text.pauli_y_kernel      --------------------------
	.section	.text.pauli_y_kernel,"ax",@progbits
	.align	128
        .global         pauli_y_kernel
        .type           pauli_y_kernel,@function
        .size           pauli_y_kernel,(.L_x_1 - pauli_y_kernel)
        .other          pauli_y_kernel,@"STO_CUDA_ENTRY STV_DEFAULT"
pauli_y_kernel:
.text.pauli_y_kernel:
[----:B------:R-:W-:Y:S01]  /*0000*/  LDC R1, c[0x0][0x37c] ;  /* 0x0000df00ff017b82 */ /* 0x000fe20000000800 */
[----:B------:R-:W0:Y:S07]  /*0010*/  S2R R0, SR_TID.X ;  /* 0x0000000000007919 */ /* 0x000e2e0000002100 */
[----:B------:R-:W0:Y:S01]  /*0020*/  S2UR UR5, SR_CTAID.X ;  /* 0x00000000000579c3 */ /* 0x000e220000002500 */
[----:B------:R-:W1:Y:S01]  /*0030*/  LDCU UR4, c[0x0][0x38c] ;  /* 0x00007180ff0477ac */ /* 0x000e620008000800 */
[----:B------:R-:W-:-:S06]  /*0040*/  UMOV UR6, 0x1 ;  /* 0x0000000100067882 */ /* 0x000fcc0000000000 */
[----:B------:R-:W0:Y:S01]  /*0050*/  LDC R5, c[0x0][0x360] ;  /* 0x0000d800ff057b82 */ /* 0x000e220000000800 */
[----:B-1----:R-:W-:Y:S01]  /*0060*/  USHF.L.U32 UR4, UR6, UR4, URZ ;  /* 0x0000000406047299 */ /* 0x002fe200080006ff */
[----:B0-----:R-:W-:-:S05]  /*0070*/  IMAD R5, R5, UR5, R0 ;  /* 0x0000000505057c24 */ /* 0x001fca000f8e0200 */
[----:B------:R-:W-:-:S13]  /*0080*/  ISETP.GE.AND P0, PT, R5, UR4, PT ;  /* 0x0000000405007c0c */ /* 0x000fda000bf06270 */
[----:B------:R-:W-:Y:S05]  /*0090*/  @P0 EXIT ;  /* 0x000000000000094d */ /* 0x000fea0003800000 */
[----:B------:R-:W0:Y:S02]  /*00a0*/  LDCU UR4, c[0x0][0x388] ;  /* 0x00007100ff0477ac */ /* 0x000e240008000800 */
[----:B0-----:R-:W-:-:S06]  /*00b0*/  USHF.L.U32 UR4, UR6, UR4, URZ ;  /* 0x0000000406047299 */ /* 0x001fcc00080006ff */
[----:B------:R-:W-:-:S04]  /*00c0*/  LOP3.LUT R8, R5, UR4, RZ, 0x3c, !PT ;  /* 0x0000000405087c12 */ /* 0x000fc8000f8e3cff */
[----:B------:R-:W-:-:S13]  /*00d0*/  ISETP.GE.AND P0, PT, R5, R8, PT ;  /* 0x000000080500720c */ /* 0x000fda0003f06270 */
[----:B------:R-:W-:Y:S05]  /*00e0*/  @P0 EXIT ;  /* 0x000000000000094d */ /* 0x000fea0003800000 */
[----:B------:R-:W0:Y:S01]  /*00f0*/  LDC.64 R2, c[0x0][0x380] ;  /* 0x0000e000ff027b82 */ /* 0x000e220000000a00 */
[----:B------:R-:W1:Y:S01]  /*0100*/  LDCU.64 UR4, c[0x0][0x358] ;  /* 0x00006b00ff0477ac */ /* 0x000e620008000a00 */
[----:B0-----:R-:W-:-:S04]  /*0110*/  IMAD.WIDE R8, R8, 0x10, R2 ;  /* 0x0000001008087825 */ /* 0x001fc800078e0202 */
[----:B------:R-:W-:Y:S01]  /*0120*/  IMAD.WIDE R2, R5, 0x10, R2 ;  /* 0x0000001005027825 */ /* 0x000fe200078e0202 */
[----:B-1----:R-:W2:Y:S04]  /*0130*/  LDG.E.128 R12, desc[UR4][R8.64] ;  /* 0x00000004080c7981 */ /* 0x002ea8000c1e1d00 */
[----:B------:R-:W3:Y:S01]  /*0140*/  LDG.E.128 R4, desc[UR4][R2.64] ;  /* 0x0000000402047981 */ /* 0x000ee2000c1e1d00 */
[----:B--2---:R-:W-:Y:S01]  /*0150*/  DADD R18, -RZ, -R12 ;  /* 0x00000000ff127229 */ /* 0x004fe2000000090c */
[----:B------:R-:W-:Y:S02]  /*0160*/  IMAD.MOV.U32 R16, RZ, RZ, R14 ;  /* 0x000000ffff107224 */ /* 0x000fe400078e000e */
[----:B------:R-:W-:Y:S01]  /*0170*/  IMAD.MOV.U32 R17, RZ, RZ, R15 ;  /* 0x000000ffff117224 */ /* 0x000fe200078e000f */
[----:B---3--:R-:W-:Y:S01]  /*0180*/  DADD R12, -RZ, -R6 ;  /* 0x00000000ff0c7229 */ /* 0x008fe20000000906 */
[----:B------:R-:W-:-:S02]  /*0190*/  MOV R14, R4 ;  /* 0x00000004000e7202 */ /* 0x000fc40000000f00 */
[----:B------:R-:W-:Y:S01]  /*01a0*/  MOV R15, R5 ;  /* 0x00000005000f7202 */ /* 0x000fe20000000f00 */
[----:B------:R-:W-:Y:S04]  /*01b0*/  STG.E.128 desc[UR4][R2.64], R16 ;  /* 0x0000001002007986 */ /* 0x000fe8000c101d04 */
[----:B------:R-:W-:Y:S01]  /*01c0*/  STG.E.128 desc[UR4][R8.64], R12 ;  /* 0x0000000c08007986 */ /* 0x000fe2000c101d04 */
[----:B------:R-:W-:Y:S05]  /*01d0*/  EXIT ;  /* 0x000000000000794d */ /* 0x000fea0003800000 */
.L_x_0:
[----:B------:R-:W-:-:S00]  /*01e0*/  BRA `(.L_x_0) ;  /* 0xfffffffc00fc7947 */ /* 0x000fc0000383ffff */
[----:B------:R-:W-:-:S00]  /*01f0*/  NOP ;  /* 0x0000000000007918 */ /* 0x000fc00000000000 */
        /* <DEDUP_REMOVED lines=8> */
.L_x_1:


//--------------------- .nv.shared.reserved.0     --------------------------
	.section	.nv.shared.reserved.0,"aw",@nobits
	.weak		__nv_reservedSMEM_offset_0_alias
	.size		__nv_reservedSMEM_offset_0_alias, 0, 64
	.other		__nv_reservedSMEM_offset_0_alias,@"STO_CUDA_RESERVED_SHARED STV_DEFAULT"
__nv_reservedSMEM_offset_0_alias:
	.zero		0
	.zero		64


//--------------------- .nv.constant0.pauli_y_kernel --------------------------
	.section	.nv.constant0.pauli_y_kernel,"a",@progbits
	.sectionflags	@""
	.align	4
.nv.constant0.pauli_y_kernel:
	.zero		912


//--------------------- SYMBOLS --------------------------

	.type		.nv.reservedSmem.offset0,@object
	.size		.nv.reservedSmem.offset0,0x4
